//
// Generated by NVIDIA NVVM Compiler
//
// Compiler Build ID: CL-36424714
// Cuda compilation tools, release 13.0, V13.0.88
// Based on NVVM 20.0.0
//

.version 9.0
.target sm_100
.address_size 64

	// .globl	_Z12calculateDotPiS_Py
// _ZZ12calculateDotPiS_PyE10partialSum has been demoted

.visible .entry _Z12calculateDotPiS_Py(
	.param .u64 .ptr .align 1 _Z12calculateDotPiS_Py_param_0,
	.param .u64 .ptr .align 1 _Z12calculateDotPiS_Py_param_1,
	.param .u64 .ptr .align 1 _Z12calculateDotPiS_Py_param_2
)
{
	.reg .pred 	%p<5>;
	.reg .b32 	%r<24>;
	.reg .b64 	%rd<20>;
	// demoted variable
	.shared .align 8 .b8 _ZZ12calculateDotPiS_PyE10partialSum[16384];
	ld.param.u64 	%rd1, [_Z12calculateDotPiS_Py_param_0];
	ld.param.u64 	%rd2, [_Z12calculateDotPiS_Py_param_1];
	ld.param.u64 	%rd3, [_Z12calculateDotPiS_Py_param_2];
	mov.u32 	%r1, %tid.x;
	mov.u32 	%r7, %ctaid.x;
	mov.u32 	%r23, %ntid.x;
	mul.lo.s32 	%r8, %r7, %r23;
	shl.b32 	%r9, %r8, 1;
	add.s32 	%r3, %r9, %r1;
	setp.gt.u32 	%p1, %r3, 1048576;
	@%p1 bra 	$L__BB0_7;
	cvta.to.global.u64 	%rd4, %rd1;
	cvta.to.global.u64 	%rd5, %rd2;
	mul.wide.u32 	%rd6, %r3, 4;
	add.s64 	%rd7, %rd4, %rd6;
	ld.global.u32 	%r10, [%rd7];
	add.s64 	%rd8, %rd5, %rd6;
	ld.global.u32 	%r11, [%rd8];
	mul.lo.s32 	%r12, %r11, %r10;
	cvt.s64.s32 	%rd9, %r12;
	shl.b32 	%r13, %r1, 3;
	mov.u32 	%r14, _ZZ12calculateDotPiS_PyE10partialSum;
	add.s32 	%r4, %r14, %r13;
	st.shared.u64 	[%r4], %rd9;
	add.s32 	%r15, %r3, %r23;
	mul.wide.u32 	%rd10, %r15, 4;
	add.s64 	%rd11, %rd4, %rd10;
	ld.global.u32 	%r16, [%rd11];
	add.s64 	%rd12, %rd5, %rd10;
	ld.global.u32 	%r17, [%rd12];
	mul.lo.s32 	%r18, %r17, %r16;
	cvt.s64.s32 	%rd13, %r18;
	shl.b32 	%r19, %r23, 3;
	add.s32 	%r20, %r4, %r19;
	st.shared.u64 	[%r20], %rd13;
$L__BB0_2:
	bar.sync 	0;
	setp.ge.u32 	%p2, %r1, %r23;
	@%p2 bra 	$L__BB0_4;
	shl.b32 	%r21, %r23, 3;
	add.s32 	%r22, %r4, %r21;
	ld.shared.u64 	%rd14, [%r22];
	ld.shared.u64 	%rd15, [%r4];
	add.s64 	%rd16, %rd15, %rd14;
	st.shared.u64 	[%r4], %rd16;
$L__BB0_4:
	shr.u32 	%r6, %r23, 1;
	setp.gt.u32 	%p3, %r23, 1;
	mov.u32 	%r23, %r6;
	@%p3 bra 	$L__BB0_2;
	setp.ne.s32 	%p4, %r1, 0;
	@%p4 bra 	$L__BB0_7;
	ld.shared.u64 	%rd17, [_ZZ12calculateDotPiS_PyE10partialSum];
	cvta.to.global.u64 	%rd18, %rd3;
	atom.global.add.u64 	%rd19, [%rd18], %rd17;
$L__BB0_7:
	ret;

}


// ===== COMPILED SASS (sm_100) =====

	.target	sm_100

	.elftype	@"ET_EXEC"


//--------------------- .note.nv.tkinfo           --------------------------
	.section	.note.nv.tkinfo,"",@"SHT_NOTE"
	.sectionflags	@"SHF_NOTE_NV_TKINFO"
	.tkinfo
        /*0018*/ 	.word	0x00000002
        /*0030*/ 	.string	""
        /*0030*/ 	.string	"ptxas"
        /*0030*/ 	.string	"Cuda compilation tools, release 13.0, V13.0.88"
        /*0030*/ 	.string	"Build cuda_13.0.r13.0/compiler.36424714_0"
        /*0030*/ 	.string	"-arch sm_100 -m 64 "



//--------------------- .note.nv.cuinfo           --------------------------
	.section	.note.nv.cuinfo,"",@"SHT_NOTE"
	.sectionflags	@"SHF_NOTE_NV_CUINFO"
        /*0018*/ 	.short	0x0002
        /*001a*/ 	.short	0x0064
        /*001c*/ 	.short	0x0082
	.zero		2


//--------------------- .nv.info                  --------------------------
	.section	.nv.info,"",@"SHT_CUDA_INFO"
	.align	4


	//----- nvinfo : EIATTR_REGCOUNT
	.align		4
        /*0000*/ 	.byte	0x04, 0x2f
        /*0002*/ 	.short	(.L_1 - .L_0)
	.align		4
.L_0:
        /*0004*/ 	.word	index@(_Z12calculateDotPiS_Py)
        /*0008*/ 	.word	0x00000012


	//----- nvinfo : EIATTR_FRAME_SIZE
	.align		4
.L_1:
        /*000c*/ 	.byte	0x04, 0x11
        /*000e*/ 	.short	(.L_3 - .L_2)
	.align		4
.L_2:
        /*0010*/ 	.word	index@(_Z12calculateDotPiS_Py)
        /*0014*/ 	.word	0x00000000


	//----- nvinfo : EIATTR_MIN_STACK_SIZE
	.align		4
.L_3:
        /*0018*/ 	.byte	0x04, 0x12
        /*001a*/ 	.short	(.L_5 - .L_4)
	.align		4
.L_4:
        /*001c*/ 	.word	index@(_Z12calculateDotPiS_Py)
        /*0020*/ 	.word	0x00000000
.L_5:


//--------------------- .nv.compat                --------------------------
	.section	.nv.compat,"",@"SHT_CUDA_COMPAT_INFO"
	.align	4
        /*0000*/ 	.byte	0x02, 0x09, 0x00, 0x00, 0x02, 0x02, 0x01, 0x00, 0x02, 0x05, 0x05, 0x00, 0x03, 0x07, 0x01, 0x01
        /*0010*/ 	.byte	0x02, 0x03, 0x00, 0x00, 0x02, 0x06, 0x01, 0x00, 0x04, 0x0b, 0x08, 0x00, 0x09, 0x00, 0x00, 0x00
        /*0020*/ 	.byte	0x00, 0x00, 0x00, 0x00


//--------------------- .nv.info._Z12calculateDotPiS_Py --------------------------
	.section	.nv.info._Z12calculateDotPiS_Py,"",@"SHT_CUDA_INFO"
	.sectionflags	@""
	.align	4


	//----- nvinfo : EIATTR_CUDA_API_VERSION
	.align		4
        /*0000*/ 	.byte	0x04, 0x37
        /*0002*/ 	.short	(.L_7 - .L_6)
.L_6:
        /*0004*/ 	.word	0x00000082


	//----- nvinfo : EIATTR_KPARAM_INFO
	.align		4
.L_7:
        /*0008*/ 	.byte	0x04, 0x17
        /*000a*/ 	.short	(.L_9 - .L_8)
.L_8:
        /*000c*/ 	.word	0x00000000
        /*0010*/ 	.short	0x0002
        /*0012*/ 	.short	0x0010
        /*0014*/ 	.byte	0x00, 0xf5, 0x21, 0x00


	//----- nvinfo : EIATTR_KPARAM_INFO
	.align		4
.L_9:
        /*0018*/ 	.byte	0x04, 0x17
        /*001a*/ 	.short	(.L_11 - .L_10)
.L_10:
        /*001c*/ 	.word	0x00000000
        /*0020*/ 	.short	0x0001
        /*0022*/ 	.short	0x0008
        /*0024*/ 	.byte	0x00, 0xf5, 0x21, 0x00


	//----- nvinfo : EIATTR_KPARAM_INFO
	.align		4
.L_11:
        /*0028*/ 	.byte	0x04, 0x17
        /*002a*/ 	.short	(.L_13 - .L_12)
.L_12:
        /*002c*/ 	.word	0x00000000
        /*0030*/ 	.short	0x0000
        /*0032*/ 	.short	0x0000
        /*0034*/ 	.byte	0x00, 0xf5, 0x21, 0x00


	//----- nvinfo : EIATTR_SPARSE_MMA_MASK
	.align		4
.L_13:
        /*0038*/ 	.byte	0x03, 0x50
        /*003a*/ 	.short	0x0000


	//----- nvinfo : EIATTR_MAXREG_COUNT
	.align		4
        /*003c*/ 	.byte	0x03, 0x1b
        /*003e*/ 	.short	0x00ff


	//----- nvinfo : EIATTR_NUM_BARRIERS
	.align		4
        /*0040*/ 	.byte	0x02, 0x4c
        /*0042*/ 	.byte	0x01
	.zero		1


	//----- nvinfo : EIATTR_MERCURY_ISA_VERSION
	.align		4
        /*0044*/ 	.byte	0x03, 0x5f
        /*0046*/ 	.short	0x0101


	//----- nvinfo : EIATTR_VRC_CTA_INIT_COUNT
	.align		4
        /*0048*/ 	.byte	0x02, 0x4a
	.zero		1
	.zero		1


	//----- nvinfo : EIATTR_EXIT_INSTR_OFFSETS
	.align		4
        /*004c*/ 	.byte	0x04, 0x1c
        /*004e*/ 	.short	(.L_15 - .L_14)


	//   ....[0]....
.L_14:
        /*0050*/ 	.word	0x00000070


	//   ....[1]....
        /*0054*/ 	.word	0x000002b0


	//   ....[2]....
        /*0058*/ 	.word	0x00000320


	//----- nvinfo : EIATTR_CBANK_PARAM_SIZE
	.align		4
.L_15:
        /*005c*/ 	.byte	0x03, 0x19
        /*005e*/ 	.short	0x0018


	//----- nvinfo : EIATTR_PARAM_CBANK
	.align		4
        /*0060*/ 	.byte	0x04, 0x0a
        /*0062*/ 	.short	(.L_17 - .L_16)
	.align		4
.L_16:
        /*0064*/ 	.word	index@(.nv.constant0._Z12calculateDotPiS_Py)
        /*0068*/ 	.short	0x0380
        /*006a*/ 	.short	0x0018


	//----- nvinfo : EIATTR_SW_WAR
	.align		4
.L_17:
        /*006c*/ 	.byte	0x04, 0x36
        /*006e*/ 	.short	(.L_19 - .L_18)
.L_18:
        /*0070*/ 	.word	0x00000008
.L_19:


//--------------------- .nv.callgraph             --------------------------
	.section	.nv.callgraph,"",@"SHT_CUDA_CALLGRAPH"
	.align	4
	.sectionentsize	8
	.align		4
        /*0000*/ 	.word	0x00000000
	.align		4
        /*0004*/ 	.word	0xffffffff
	.align		4
        /*0008*/ 	.word	0x00000000
	.align		4
        /*000c*/ 	.word	0xfffffffe
	.align		4
        /*0010*/ 	.word	0x00000000
	.align		4
        /*0014*/ 	.word	0xfffffffd
	.align		4
        /*0018*/ 	.word	0x00000000
	.align		4
        /*001c*/ 	.word	0xfffffffc


//--------------------- .text._Z12calculateDotPiS_Py --------------------------
	.section	.text._Z12calculateDotPiS_Py,"ax",@progbits
	.align	128
        .global         _Z12calculateDotPiS_Py
        .type           _Z12calculateDotPiS_Py,@function
        .size           _Z12calculateDotPiS_Py,(.L_x_2 - _Z12calculateDotPiS_Py)
        .other          _Z12calculateDotPiS_Py,@"STO_CUDA_ENTRY STV_DEFAULT"
_Z12calculateDotPiS_Py:
.text._Z12calculateDotPiS_Py:
[----:B------:R-:W-:Y:S01]  /*0000*/  LDC R1, c[0x0][0x37c] ;  /* 0x0000df00ff017b82 */ /* 0x000fe20000000800 */
[----:B------:R-:W0:Y:S07]  /*0010*/  S2R R0, SR_TID.X ;  /* 0x0000000000007919 */ /* 0x000e2e0000002100 */
[----:B------:R-:W1:Y:S08]  /*0020*/  S2UR UR4, SR_CTAID.X ;  /* 0x00000000000479c3 */ /* 0x000e700000002500 */
[----:B------:R-:W1:Y:S02]  /*0030*/  LDC R3, c[0x0][0x360] ;  /* 0x0000d800ff037b82 */ /* 0x000e640000000800 */
[----:B-1----:R-:W-:-:S04]  /*0040*/  IMAD R5, R3, UR4, RZ ;  /* 0x0000000403057c24 */ /* 0x002fc8000f8e02ff */
[----:B0-----:R-:W-:-:S05]  /*0050*/  IMAD R7, R5, 0x2, R0 ;  /* 0x0000000205077824 */ /* 0x001fca00078e0200 */
[----:B------:R-:W-:-:S13]  /*0060*/  ISETP.GT.U32.AND P0, PT, R7, 0x100000, PT ;  /* 0x001000000700780c */ /* 0x000fda0003f04070 */
[----:B------:R-:W-:Y:S05]  /*0070*/  @P0 EXIT ;  /* 0x000000000000094d */ /* 0x000fea0003800000 */
[----:B------:R-:W0:Y:S01]  /*0080*/  LDC.64 R10, c[0x0][0x380] ;  /* 0x0000e000ff0a7b82 */ /* 0x000e220000000a00 */
[----:B------:R-:W1:Y:S01]  /*0090*/  LDCU.64 UR6, c[0x0][0x358] ;  /* 0x00006b00ff0677ac */ /* 0x000e620008000a00 */
[----:B------:R-:W-:-:S06]  /*00a0*/  IADD3 R9, PT, PT, R7, R3, RZ ;  /* 0x0000000307097210 */ /* 0x000fcc0007ffe0ff */
[----:B------:R-:W2:Y:S01]  /*00b0*/  LDC.64 R12, c[0x0][0x388] ;  /* 0x0000e200ff0c7b82 */ /* 0x000ea20000000a00 */
[----:B0-----:R-:W-:-:S04]  /*00c0*/  IMAD.WIDE.U32 R4, R7, 0x4, R10 ;  /* 0x0000000407047825 */ /* 0x001fc800078e000a */
[----:B------:R-:W-:Y:S02]  /*00d0*/  IMAD.WIDE.U32 R10, R9, 0x4, R10 ;  /* 0x00000004090a7825 */ /* 0x000fe400078e000a */
[----:B-1----:R0:W3:Y:S02]  /*00e0*/  LDG.E R4, desc[UR6][R4.64] ;  /* 0x0000000604047981 */ /* 0x0020e4000c1e1900 */
[--C-:B--2---:R-:W-:Y:S02]  /*00f0*/  IMAD.WIDE.U32 R6, R7, 0x4, R12.reuse ;  /* 0x0000000407067825 */ /* 0x104fe400078e000c */
[----:B------:R-:W2:Y:S02]  /*0100*/  LDG.E R10, desc[UR6][R10.64] ;  /* 0x000000060a0a7981 */ /* 0x000ea4000c1e1900 */
[----:B------:R-:W-:Y:S02]  /*0110*/  IMAD.WIDE.U32 R12, R9, 0x4, R12 ;  /* 0x00000004090c7825 */ /* 0x000fe400078e000c */
[----:B------:R-:W3:Y:S04]  /*0120*/  LDG.E R7, desc[UR6][R6.64] ;  /* 0x0000000606077981 */ /* 0x000ee8000c1e1900 */
[----:B------:R-:W2:Y:S01]  /*0130*/  LDG.E R13, desc[UR6][R12.64] ;  /* 0x000000060c0d7981 */ /* 0x000ea2000c1e1900 */
[----:B------:R-:W1:Y:S01]  /*0140*/  S2UR UR5, SR_CgaCtaId ;  /* 0x00000000000579c3 */ /* 0x000e620000008800 */
[----:B------:R-:W-:-:S02]  /*0150*/  UMOV UR4, 0x400 ;  /* 0x0000040000047882 */ /* 0x000fc40000000000 */
[----:B-1----:R-:W-:-:S06]  /*0160*/  ULEA UR4, UR5, UR4, 0x18 ;  /* 0x0000000405047291 */ /* 0x002fcc000f8ec0ff */
[----:B------:R-:W-:-:S05]  /*0170*/  LEA R2, R0, UR4, 0x3 ;  /* 0x0000000400027c11 */ /* 0x000fca000f8e18ff */
[----:B0-----:R-:W-:Y:S02]  /*0180*/  IMAD R5, R3, 0x8, R2 ;  /* 0x0000000803057824 */ /* 0x001fe400078e0202 */
[----:B---3--:R-:W-:Y:S02]  /*0190*/  IMAD R8, R4, R7, RZ ;  /* 0x0000000704087224 */ /* 0x008fe400078e02ff */
[----:B--2---:R-:W-:-:S03]  /*01a0*/  IMAD R14, R10, R13, RZ ;  /* 0x0000000d0a0e7224 */ /* 0x004fc600078e02ff */
[----:B------:R-:W-:Y:S02]  /*01b0*/  SHF.R.S32.HI R9, RZ, 0x1f, R8 ;  /* 0x0000001fff097819 */ /* 0x000fe40000011408 */
[----:B------:R-:W-:-:S03]  /*01c0*/  SHF.R.S32.HI R15, RZ, 0x1f, R14 ;  /* 0x0000001fff0f7819 */ /* 0x000fc6000001140e */
[----:B------:R0:W-:Y:S04]  /*01d0*/  STS.64 [R2], R8 ;  /* 0x0000000802007388 */ /* 0x0001e80000000a00 */
[----:B------:R0:W-:Y:S02]  /*01e0*/  STS.64 [R5], R14 ;  /* 0x0000000e05007388 */ /* 0x0001e40000000a00 */
.L_x_0:
[----:B------:R-:W-:Y:S01]  /*01f0*/  BAR.SYNC.DEFER_BLOCKING 0x0 ;  /* 0x0000000000007b1d */ /* 0x000fe20000010000 */
[----:B------:R-:W-:-:S13]  /*0200*/  ISETP.GE.U32.AND P0, PT, R0, R3, PT ;  /* 0x000000030000720c */ /* 0x000fda0003f06070 */
[----:B0-----:R-:W-:Y:S01]  /*0210*/  @!P0 LEA R8, R3, R2, 0x3 ;  /* 0x0000000203088211 */ /* 0x001fe200078e18ff */
[----:B------:R-:W-:Y:S04]  /*0220*/  @!P0 LDS.64 R6, [R2] ;  /* 0x0000000002068984 */ /* 0x000fe80000000a00 */
[----:B------:R-:W0:Y:S02]  /*0230*/  @!P0 LDS.64 R4, [R8] ;  /* 0x0000000008048984 */ /* 0x000e240000000a00 */
[----:B0-----:R-:W-:-:S05]  /*0240*/  @!P0 IADD3 R4, P1, PT, R4, R6, RZ ;  /* 0x0000000604048210 */ /* 0x001fca0007f3e0ff */
[----:B------:R-:W-:-:S05]  /*0250*/  @!P0 IMAD.X R5, R5, 0x1, R7, P1 ;  /* 0x0000000105058824 */ /* 0x000fca00008e0607 */
[----:B------:R1:W-:Y:S01]  /*0260*/  @!P0 STS.64 [R2], R4 ;  /* 0x0000000402008388 */ /* 0x0003e20000000a00 */
[----:B------:R-:W-:Y:S02]  /*0270*/  ISETP.GT.U32.AND P0, PT, R3, 0x1, PT ;  /* 0x000000010300780c */ /* 0x000fe40003f04070 */
[----:B------:R-:W-:-:S11]  /*0280*/  SHF.R.U32.HI R3, RZ, 0x1, R3 ;  /* 0x00000001ff037819 */ /* 0x000fd60000011603 */
[----:B-1----:R-:W-:Y:S05]  /*0290*/  @P0 BRA `(.L_x_0) ;  /* 0xfffffffc00d40947 */ /* 0x002fea000383ffff */
[----:B------:R-:W-:-:S13]  /*02a0*/  ISETP.NE.AND P0, PT, R0, RZ, PT ;  /* 0x000000ff0000720c */ /* 0x000fda0003f05270 */
[----:B------:R-:W-:Y:S05]  /*02b0*/  @P0 EXIT ;  /* 0x000000000000094d */ /* 0x000fea0003800000 */
[----:B------:R-:W0:Y:S01]  /*02c0*/  S2UR UR5, SR_CgaCtaId ;  /* 0x00000000000579c3 */ /* 0x000e220000008800 */
[----:B------:R-:W-:-:S07]  /*02d0*/  UMOV UR4, 0x400 ;  /* 0x0000040000047882 */ /* 0x000fce0000000000 */
[----:B------:R-:W1:Y:S01]  /*02e0*/  LDC.64 R4, c[0x0][0x390] ;  /* 0x0000e400ff047b82 */ /* 0x000e620000000a00 */
[----:B0-----:R-:W-:-:S09]  /*02f0*/  ULEA UR4, UR5, UR4, 0x18 ;  /* 0x0000000405047291 */ /* 0x001fd2000f8ec0ff */
[----:B------:R-:W1:Y:S04]  /*0300*/  LDS.64 R2, [UR4] ;  /* 0x00000004ff027984 */ /* 0x000e680008000a00 */
[----:B-1----:R-:W-:Y:S01]  /*0310*/  REDG.E.ADD.64.STRONG.GPU desc[UR6][R4.64], R2 ;  /* 0x000000020400798e */ /* 0x002fe2000c12e506 */
[----:B------:R-:W-:Y:S05]  /*0320*/  EXIT ;  /* 0x000000000000794d */ /* 0x000fea0003800000 */
.L_x_1:
[----:B------:R-:W-:-:S00]  /*0330*/  BRA `(.L_x_1) ;  /* 0xfffffffc00fc7947 */ /* 0x000fc0000383ffff */
[----:B------:R-:W-:-:S00]  /*0340*/  NOP ;  /* 0x0000000000007918 */ /* 0x000fc00000000000 */
        /* <DEDUP_REMOVED lines=11> */
.L_x_2:


//--------------------- .nv.shared._Z12calculateDotPiS_Py --------------------------
	.section	.nv.shared._Z12calculateDotPiS_Py,"aw",@nobits
	.sectionflags	@""
	.align	8
.nv.shared._Z12calculateDotPiS_Py:
	.zero		17408


//--------------------- .nv.shared.reserved.0     --------------------------
	.section	.nv.shared.reserved.0,"aw",@nobits
	.weak		__nv_reservedSMEM_offset_0_alias
	.size		__nv_reservedSMEM_offset_0_alias, 0, 64
	.other		__nv_reservedSMEM_offset_0_alias,@"STO_CUDA_RESERVED_SHARED STV_DEFAULT"
__nv_reservedSMEM_offset_0_alias:
	.zero		0
	.zero		64


//--------------------- .nv.constant0._Z12calculateDotPiS_Py --------------------------
	.section	.nv.constant0._Z12calculateDotPiS_Py,"a",@progbits
	.sectionflags	@""
	.align	4
.nv.constant0._Z12calculateDotPiS_Py:
	.zero		920


//--------------------- SYMBOLS --------------------------

	.type		.nv.reservedSmem.offset0,@object
	.size		.nv.reservedSmem.offset0,0x4
	.type		.nv.reservedSmem.cap,@object
	.size		.nv.reservedSmem.cap,0x4
